	.headerflags	@"EF_CUDA_TEXMODE_UNIFIED EF_CUDA_64BIT_ADDRESS EF_CUDA_ACCELERATORS EF_CUDA_SM90 EF_CUDA_VIRTUAL_SM(EF_CUDA_SM90)"
	.elftype	@"ET_EXEC"


//--------------------- .nv.info                  --------------------------
	.section	.nv.info,"",@"SHT_CUDA_INFO"
	.align	4


	//----- nvinfo : EIATTR_REGCOUNT
	.align		4
        /*0000*/ 	.byte	0x04, 0x2f
        /*0002*/ 	.short	(.L_1 - .L_0)
	.align		4
.L_0:
        /*0004*/ 	.word	index@(triton_poi_fused_convolution_16)
        /*0008*/ 	.word	0x0000001d


	//----- nvinfo : EIATTR_MIN_STACK_SIZE
	.align		4
.L_1:
        /*000c*/ 	.byte	0x04, 0x12
        /*000e*/ 	.short	(.L_3 - .L_2)
	.align		4
.L_2:
        /*0010*/ 	.word	index@(triton_poi_fused_convolution_16)
        /*0014*/ 	.word	0x00000000


	//----- nvinfo : EIATTR_FRAME_SIZE
	.align		4
.L_3:
        /*0018*/ 	.byte	0x04, 0x11
        /*001a*/ 	.short	(.L_5 - .L_4)
	.align		4
.L_4:
        /*001c*/ 	.word	index@(triton_poi_fused_convolution_16)
        /*0020*/ 	.word	0x00000000


	//----- nvinfo : EIATTR_MIN_STACK_SIZE
	.align		4
.L_5:
        /*0024*/ 	.byte	0x04, 0x12
        /*0026*/ 	.short	(.L_7 - .L_6)
	.align		4
.L_6:
        /*0028*/ 	.word	index@(triton_poi_fused_convolution_16)
        /*002c*/ 	.word	0x00000000
.L_7:


//--------------------- .nv.info.triton_poi_fused_convolution_16 --------------------------
	.section	.nv.info.triton_poi_fused_convolution_16,"",@"SHT_CUDA_INFO"
	.sectionflags	@""
	.align	4


	//----- nvinfo : EIATTR_CUDA_API_VERSION
	.align		4
        /*0000*/ 	.byte	0x04, 0x37
        /*0002*/ 	.short	(.L_9 - .L_8)
.L_8:
        /*0004*/ 	.word	0x0000007c


	//----- nvinfo : EIATTR_KPARAM_INFO
	.align		4
.L_9:
        /*0008*/ 	.byte	0x04, 0x17
        /*000a*/ 	.short	(.L_11 - .L_10)
.L_10:
        /*000c*/ 	.word	0x00000000
        /*0010*/ 	.short	0x0004
        /*0012*/ 	.short	0x001c
        /*0014*/ 	.byte	0x00, 0xf0, 0x11, 0x00


	//----- nvinfo : EIATTR_KPARAM_INFO
	.align		4
.L_11:
        /*0018*/ 	.byte	0x04, 0x17
        /*001a*/ 	.short	(.L_13 - .L_12)
.L_12:
        /*001c*/ 	.word	0x00000000
        /*0020*/ 	.short	0x0003
        /*0022*/ 	.short	0x0018
        /*0024*/ 	.byte	0x00, 0xf0, 0x11, 0x00


	//----- nvinfo : EIATTR_KPARAM_INFO
	.align		4
.L_13:
        /*0028*/ 	.byte	0x04, 0x17
        /*002a*/ 	.short	(.L_15 - .L_14)
.L_14:
        /*002c*/ 	.word	0x00000000
        /*0030*/ 	.short	0x0002
        /*0032*/ 	.short	0x0010
        /*0034*/ 	.byte	0x00, 0xf4, 0x21, 0x00


	//----- nvinfo : EIATTR_KPARAM_INFO
	.align		4
.L_15:
        /*0038*/ 	.byte	0x04, 0x17
        /*003a*/ 	.short	(.L_17 - .L_16)
.L_16:
        /*003c*/ 	.word	0x00000000
        /*0040*/ 	.short	0x0001
        /*0042*/ 	.short	0x0008
        /*0044*/ 	.byte	0x00, 0xf4, 0x21, 0x00


	//----- nvinfo : EIATTR_KPARAM_INFO
	.align		4
.L_17:
        /*0048*/ 	.byte	0x04, 0x17
        /*004a*/ 	.short	(.L_19 - .L_18)
.L_18:
        /*004c*/ 	.word	0x00000000
        /*0050*/ 	.short	0x0000
        /*0052*/ 	.short	0x0000
        /*0054*/ 	.byte	0x00, 0xf4, 0x21, 0x00


	//----- nvinfo : EIATTR_SPARSE_MMA_MASK
	.align		4
.L_19:
        /*0058*/ 	.byte	0x03, 0x50
        /*005a*/ 	.short	0x0000


	//----- nvinfo : EIATTR_MAXREG_COUNT
	.align		4
        /*005c*/ 	.byte	0x03, 0x1b
        /*005e*/ 	.short	0x00ff


	//----- nvinfo : EIATTR_EXIT_INSTR_OFFSETS
	.align		4
        /*0060*/ 	.byte	0x04, 0x1c
        /*0062*/ 	.short	(.L_21 - .L_20)


	//   ....[0]....
.L_20:
        /*0064*/ 	.word	0x00000740


	//   ....[1]....
        /*0068*/ 	.word	0x00000760


	//----- nvinfo : EIATTR_REQNTID
	.align		4
.L_21:
        /*006c*/ 	.byte	0x04, 0x10
        /*006e*/ 	.short	(.L_23 - .L_22)
.L_22:
        /*0070*/ 	.word	0x00000080
        /*0074*/ 	.word	0x00000001
        /*0078*/ 	.word	0x00000001


	//----- nvinfo : EIATTR_CBANK_PARAM_SIZE
	.align		4
.L_23:
        /*007c*/ 	.byte	0x03, 0x19
        /*007e*/ 	.short	0x0020


	//----- nvinfo : EIATTR_PARAM_CBANK
	.align		4
        /*0080*/ 	.byte	0x04, 0x0a
        /*0082*/ 	.short	(.L_25 - .L_24)
	.align		4
.L_24:
        /*0084*/ 	.word	index@(.nv.constant0.triton_poi_fused_convolution_16)
        /*0088*/ 	.short	0x0210
        /*008a*/ 	.short	0x0020


	//----- nvinfo : EIATTR_SW_WAR
	.align		4
.L_25:
        /*008c*/ 	.byte	0x04, 0x36
        /*008e*/ 	.short	(.L_27 - .L_26)
.L_26:
        /*0090*/ 	.word	0x00000008
.L_27:


//--------------------- .nv.callgraph             --------------------------
	.section	.nv.callgraph,"",@"SHT_CUDA_CALLGRAPH"
	.align	4
	.sectionentsize	8
	.align		4
        /*0000*/ 	.word	0x00000000
	.align		4
        /*0004*/ 	.word	0xffffffff
	.align		4
        /*0008*/ 	.word	0x00000000
	.align		4
        /*000c*/ 	.word	0xfffffffe
	.align		4
        /*0010*/ 	.word	0x00000000
	.align		4
        /*0014*/ 	.word	0xfffffffd
	.align		4
        /*0018*/ 	.word	0x00000000
	.align		4
        /*001c*/ 	.word	0xfffffffc


//--------------------- .text.triton_poi_fused_convolution_16 --------------------------
	.section	.text.triton_poi_fused_convolution_16,"ax",@progbits
	.sectionflags	@"SHF_BARRIERS=1"
	.align	128
        .global         triton_poi_fused_convolution_16
        .type           triton_poi_fused_convolution_16,@function
        .size           triton_poi_fused_convolution_16,(.L_x_1 - triton_poi_fused_convolution_16)
        .other          triton_poi_fused_convolution_16,@"STO_CUDA_ENTRY STV_DEFAULT"
triton_poi_fused_convolution_16:
.text.triton_poi_fused_convolution_16:
[----:B------:R-:W0:Y:S01]  /*0000*/  LDC R1, c[0x0][0x28] ;  /* 0x00000a00ff017b82 */ /* 0x000e220000000800 */
[----:B------:R-:W1:Y:S07]  /*0010*/  S2R R13, SR_CTAID.Z ;  /* 0x00000000000d7919 */ /* 0x000e6e0000002700 */
[----:B------:R-:W1:Y:S01]  /*0020*/  S2UR UR4, SR_CTAID.Y ;  /* 0x00000000000479c3 */ /* 0x000e620000002600 */
[----:B------:R-:W-:Y:S01]  /*0030*/  ULDC.64 UR6, c[0x0][0x208] ;  /* 0x0000820000067ab9 */ /* 0x000fe20000000a00 */
[----:B------:R-:W2:Y:S01]  /*0040*/  S2R R3, SR_CTAID.X ;  /* 0x0000000000037919 */ /* 0x000ea20000002500 */
[----:B------:R-:W3:Y:S05]  /*0050*/  S2R R12, SR_TID.X ;  /* 0x00000000000c7919 */ /* 0x000eea0000002100 */
[----:B------:R-:W1:Y:S08]  /*0060*/  LDC R0, c[0x0][0x10] ;  /* 0x00000400ff007b82 */ /* 0x000e700000000800 */
[----:B------:R-:W4:Y:S01]  /*0070*/  LDC.64 R18, c[0x0][0x210] ;  /* 0x00008400ff127b82 */ /* 0x000f220000000a00 */
[----:B-1----:R-:W-:-:S02]  /*0080*/  IMAD R13, R13, R0, UR4 ;  /* 0x000000040d0d7e24 */ /* 0x002fc4000f8e0200 */
[----:B--2---:R-:W-:Y:S02]  /*0090*/  IMAD.SHL.U32 R3, R3, 0x10, RZ ;  /* 0x0000001003037824 */ /* 0x004fe400078e00ff */
[----:B------:R-:W-:Y:S01]  /*00a0*/  IMAD.SHL.U32 R13, R13, 0x40, RZ ;  /* 0x000000400d0d7824 */ /* 0x000fe200078e00ff */
[----:B---3--:R-:W-:Y:S02]  /*00b0*/  SHF.R.U32.HI R0, RZ, 0x4, R12 ;  /* 0x00000004ff007819 */ /* 0x008fe4000001160c */
[----:B------:R-:W-:Y:S02]  /*00c0*/  LOP3.LUT R5, R3, 0xf, R12, 0xf8, !PT ;  /* 0x0000000f03057812 */ /* 0x000fe400078ef80c */
[----:B------:R-:W-:Y:S02]  /*00d0*/  SGXT.U32 R0, R0, 0x3 ;  /* 0x000000030000781a */ /* 0x000fe40000000000 */
[----:B------:R-:W-:Y:S02]  /*00e0*/  ISETP.GE.AND P0, PT, R5, 0x9, PT ;  /* 0x000000090500780c */ /* 0x000fe40003f06270 */
[----:B------:R-:W-:-:S02]  /*00f0*/  LOP3.LUT R4, R13, 0x8, R0, 0xfe, !PT ;  /* 0x000000080d047812 */ /* 0x000fc400078efe00 */
[----:B------:R-:W-:Y:S02]  /*0100*/  LOP3.LUT R2, R13, R0, RZ, 0xfc, !PT ;  /* 0x000000000d027212 */ /* 0x000fe400078efcff */
[----:B------:R-:W-:Y:S02]  /*0110*/  ISETP.LT.AND P2, PT, R4, 0x10000, !P0 ;  /* 0x000100000400780c */ /* 0x000fe40004741270 */
[----:B------:R-:W-:Y:S01]  /*0120*/  LOP3.LUT R6, R13, 0x10, R0, 0xfe, !PT ;  /* 0x000000100d067812 */ /* 0x000fe200078efe00 */
[--C-:B------:R-:W-:Y:S01]  /*0130*/  IMAD R7, R2, 0x9, R5.reuse ;  /* 0x0000000902077824 */ /* 0x100fe200078e0205 */
[----:B------:R-:W-:Y:S01]  /*0140*/  LOP3.LUT R8, R13, 0x18, R0, 0xfe, !PT ;  /* 0x000000180d087812 */ /* 0x000fe200078efe00 */
[----:B------:R-:W-:Y:S01]  /*0150*/  IMAD R5, R4, 0x9, R5 ;  /* 0x0000000904057824 */ /* 0x000fe200078e0205 */
[----:B------:R-:W-:Y:S02]  /*0160*/  LOP3.LUT R9, R13, 0x20, R0, 0xfe, !PT ;  /* 0x000000200d097812 */ /* 0x000fe400078efe00 */
[----:B------:R-:W-:Y:S01]  /*0170*/  ISETP.LT.AND P1, PT, R2, 0x10000, !P0 ;  /* 0x000100000200780c */ /* 0x000fe20004721270 */
[----:B------:R-:W-:Y:S01]  /*0180*/  IMAD.MOV.U32 R2, RZ, RZ, RZ ;  /* 0x000000ffff027224 */ /* 0x000fe200078e00ff */
[----:B------:R-:W-:Y:S01]  /*0190*/  ISETP.LT.AND P6, PT, R6, 0x10000, !P0 ;  /* 0x000100000600780c */ /* 0x000fe200047c1270 */
[----:B----4-:R-:W-:Y:S01]  /*01a0*/  IMAD.WIDE R4, R5, 0x4, R18 ;  /* 0x0000000405047825 */ /* 0x010fe200078e0212 */
[----:B------:R-:W-:-:S02]  /*01b0*/  ISETP.LT.AND P5, PT, R8, 0x10000, !P0 ;  /* 0x000100000800780c */ /* 0x000fc400047a1270 */
[----:B------:R-:W-:Y:S02]  /*01c0*/  ISETP.LT.AND P4, PT, R9, 0x10000, !P0 ;  /* 0x000100000900780c */ /* 0x000fe40004781270 */
[----:B------:R-:W-:Y:S01]  /*01d0*/  LOP3.LUT R6, R13, 0x28, R0, 0xfe, !PT ;  /* 0x000000280d067812 */ /* 0x000fe200078efe00 */
[----:B------:R1:W2:Y:S01]  /*01e0*/  @P2 LDG.E.EL R2, desc[UR6][R4.64] ;  /* 0x0000000604022981 */ /* 0x0002a2000c2e1900 */
[----:B------:R-:W-:Y:S02]  /*01f0*/  LOP3.LUT R8, R13, 0x30, R0, 0xfe, !PT ;  /* 0x000000300d087812 */ /* 0x000fe400078efe00 */
[----:B------:R-:W-:Y:S02]  /*0200*/  LOP3.LUT R9, R13, 0x38, R0, 0xfe, !PT ;  /* 0x000000380d097812 */ /* 0x000fe400078efe00 */
[----:B------:R-:W-:Y:S02]  /*0210*/  ISETP.LT.AND P3, PT, R6, 0x10000, !P0 ;  /* 0x000100000600780c */ /* 0x000fe40004761270 */
[----:B------:R-:W-:-:S02]  /*0220*/  ISETP.LT.AND P2, PT, R8, 0x10000, !P0 ;  /* 0x000100000800780c */ /* 0x000fc40004741270 */
[----:B------:R-:W-:Y:S01]  /*0230*/  ISETP.LT.AND P0, PT, R9, 0x10000, !P0 ;  /* 0x000100000900780c */ /* 0x000fe20004701270 */
[C---:B------:R-:W-:Y:S02]  /*0240*/  VIADD R9, R7.reuse, 0x90 ;  /* 0x0000009007097836 */ /* 0x040fe40000000000 */
[C---:B------:R-:W-:Y:S02]  /*0250*/  VIADD R11, R7.reuse, 0xd8 ;  /* 0x000000d8070b7836 */ /* 0x040fe40000000000 */
[C---:B------:R-:W-:Y:S02]  /*0260*/  VIADD R15, R7.reuse, 0x120 ;  /* 0x00000120070f7836 */ /* 0x040fe40000000000 */
[C---:B------:R-:W-:Y:S02]  /*0270*/  VIADD R17, R7.reuse, 0x168 ;  /* 0x0000016807117836 */ /* 0x040fe40000000000 */
[C---:B------:R-:W-:Y:S02]  /*0280*/  VIADD R23, R7.reuse, 0x1b0 ;  /* 0x000001b007177836 */ /* 0x040fe40000000000 */
[----:B------:R-:W-:-:S02]  /*0290*/  VIADD R25, R7, 0x1f8 ;  /* 0x000001f807197836 */ /* 0x000fc40000000000 */
[----:B-1----:R-:W-:-:S04]  /*02a0*/  IMAD.WIDE R4, R7, 0x4, R18 ;  /* 0x0000000407047825 */ /* 0x002fc800078e0212 */
[----:B------:R-:W-:-:S04]  /*02b0*/  IMAD.WIDE R6, R9, 0x4, R18 ;  /* 0x0000000409067825 */ /* 0x000fc800078e0212 */
[----:B------:R-:W-:-:S04]  /*02c0*/  IMAD.WIDE R8, R11, 0x4, R18 ;  /* 0x000000040b087825 */ /* 0x000fc800078e0212 */
[----:B------:R-:W-:Y:S01]  /*02d0*/  IMAD.WIDE R10, R15, 0x4, R18 ;  /* 0x000000040f0a7825 */ /* 0x000fe200078e0212 */
[----:B------:R-:W-:-:S03]  /*02e0*/  CS2R R20, SRZ ;  /* 0x0000000000147805 */ /* 0x000fc6000001ff00 */
[----:B------:R-:W-:-:S03]  /*02f0*/  IMAD.WIDE R14, R17, 0x4, R18 ;  /* 0x00000004110e7825 */ /* 0x000fc600078e0212 */
[----:B------:R-:W3:Y:S01]  /*0300*/  @P6 LDG.E.EL R21, desc[UR6][R6.64] ;  /* 0x0000000606156981 */ /* 0x000ee2000c2e1900 */
[--C-:B------:R-:W-:Y:S01]  /*0310*/  IMAD.WIDE R16, R23, 0x4, R18.reuse ;  /* 0x0000000417107825 */ /* 0x100fe200078e0212 */
[----:B------:R-:W-:Y:S02]  /*0320*/  CS2R R22, SRZ ;  /* 0x0000000000167805 */ /* 0x000fe4000001ff00 */
[----:B------:R1:W4:Y:S01]  /*0330*/  @P5 LDG.E.EL R20, desc[UR6][R8.64] ;  /* 0x0000000608145981 */ /* 0x000322000c2e1900 */
[----:B------:R-:W-:Y:S01]  /*0340*/  IMAD.WIDE R18, R25, 0x4, R18 ;  /* 0x0000000419127825 */ /* 0x000fe200078e0212 */
[----:B------:R-:W-:Y:S02]  /*0350*/  CS2R R24, SRZ ;  /* 0x0000000000187805 */ /* 0x000fe4000001ff00 */
[----:B------:R-:W5:Y:S01]  /*0360*/  @P1 LDG.E.EL R23, desc[UR6][R4.64] ;  /* 0x0000000604171981 */ /* 0x000f62000c2e1900 */
[----:B------:R-:W-:-:S03]  /*0370*/  IMAD.MOV.U32 R26, RZ, RZ, RZ ;  /* 0x000000ffff1a7224 */ /* 0x000fc600078e00ff */
[----:B------:R1:W5:Y:S04]  /*0380*/  @P3 LDG.E.EL R25, desc[UR6][R14.64] ;  /* 0x000000060e193981 */ /* 0x000368000c2e1900 */
[----:B------:R1:W5:Y:S04]  /*0390*/  @P4 LDG.E.EL R26, desc[UR6][R10.64] ;  /* 0x000000060a1a4981 */ /* 0x000368000c2e1900 */
[----:B------:R-:W5:Y:S01]  /*03a0*/  @P2 LDG.E.EL R24, desc[UR6][R16.64] ;  /* 0x0000000610182981 */ /* 0x000f62000c2e1900 */
[----:B------:R-:W1:Y:S03]  /*03b0*/  S2UR UR5, SR_CgaCtaId ;  /* 0x00000000000579c3 */ /* 0x000e660000008800 */
[----:B------:R1:W5:Y:S02]  /*03c0*/  @P0 LDG.E.EL R22, desc[UR6][R18.64] ;  /* 0x0000000612160981 */ /* 0x000364000c2e1900 */
[----:B-1----:R-:W1:Y:S01]  /*03d0*/  S2R R9, SR_TID.X ;  /* 0x0000000000097919 */ /* 0x002e620000002100 */
[----:B------:R-:W-:Y:S01]  /*03e0*/  UMOV UR4, 0x400 ;  /* 0x0000040000047882 */ /* 0x000fe20000000000 */
[----:B------:R-:W-:Y:S01]  /*03f0*/  IMAD.SHL.U32 R12, R12, 0x4, RZ ;  /* 0x000000040c0c7824 */ /* 0x000fe200078e00ff */
[----:B0-----:R-:W0:Y:S01]  /*0400*/  LDC.64 R14, c[0x0][0x218] ;  /* 0x00008600ff0e7b82 */ /* 0x001e220000000a00 */
[----:B------:R-:W-:Y:S01]  /*0410*/  UPRMT UR4, UR5, 0x654, UR4 ;  /* 0x0000065405047896 */ /* 0x000fe20008000004 */
[C---:B-1----:R-:W-:Y:S01]  /*0420*/  IMAD.SHL.U32 R7, R9.reuse, 0x4, RZ ;  /* 0x0000000409077824 */ /* 0x042fe200078e00ff */
[----:B------:R-:W-:Y:S01]  /*0430*/  SHF.R.U32.HI R8, RZ, 0x4, R9 ;  /* 0x00000004ff087819 */ /* 0x000fe20000011609 */
[----:B------:R-:W-:-:S03]  /*0440*/  IMAD.SHL.U32 R6, R9, 0x40, RZ ;  /* 0x0000004009067824 */ /* 0x000fc600078e00ff */
[----:B------:R-:W-:Y:S02]  /*0450*/  LOP3.LUT R7, R7, 0x1fc, RZ, 0xc0, !PT ;  /* 0x000001fc07077812 */ /* 0x000fe400078ec0ff */
[----:B------:R-:W-:Y:S02]  /*0460*/  SGXT.U32 R11, R8, 0x3 ;  /* 0x00000003080b781a */ /* 0x000fe40000000000 */
[----:B------:R-:W-:Y:S02]  /*0470*/  LOP3.LUT R4, R7, 0x200, RZ, 0xfc, !PT ;  /* 0x0000020007047812 */ /* 0x000fe400078efcff */
[----:B------:R-:W-:Y:S02]  /*0480*/  LOP3.LUT R6, R6, 0x3c0, RZ, 0xc0, !PT ;  /* 0x000003c006067812 */ /* 0x000fe400078ec0ff */
[----:B------:R-:W-:Y:S02]  /*0490*/  SHF.R.U32.HI R8, RZ, 0x2, R4 ;  /* 0x00000002ff087819 */ /* 0x000fe40000011604 */
[----:B------:R-:W-:-:S02]  /*04a0*/  LOP3.LUT R4, R6, R11, RZ, 0xfc, !PT ;  /* 0x0000000b06047212 */ /* 0x000fc400078efcff */
[----:B------:R-:W-:-:S05]  /*04b0*/  LEA.HI R5, R6, UR4, RZ, 0x1e ;  /* 0x0000000406057c11 */ /* 0x000fca000f8ff0ff */
[----:B------:R-:W-:Y:S01]  /*04c0*/  IMAD R19, R4, 0x4, R5 ;  /* 0x0000000404137824 */ /* 0x000fe200078e0205 */
[----:B------:R-:W-:Y:S02]  /*04d0*/  LOP3.LUT R6, R9, 0x70, RZ, 0xc0, !PT ;  /* 0x0000007009067812 */ /* 0x000fe400078ec0ff */
[----:B------:R-:W-:-:S03]  /*04e0*/  LOP3.LUT R8, R8, 0xf0, RZ, 0xc0, !PT ;  /* 0x000000f008087812 */ /* 0x000fc600078ec0ff */
[----:B------:R-:W-:Y:S02]  /*04f0*/  VIADD R6, R6, UR4 ;  /* 0x0000000406067c36 */ /* 0x000fe40008000000 */
[----:B------:R-:W-:Y:S02]  /*0500*/  VIADD R4, R8, UR4 ;  /* 0x0000000408047c36 */ /* 0x000fe40008000000 */
[C---:B------:R-:W-:Y:S02]  /*0510*/  IMAD R8, R7.reuse, 0x4, R6 ;  /* 0x0000000407087824 */ /* 0x040fe400078e0206 */
[----:B------:R-:W-:Y:S01]  /*0520*/  IMAD R4, R7, 0x4, R4 ;  /* 0x0000000407047824 */ /* 0x000fe200078e0204 */
[----:B--2---:R1:W-:Y:S02]  /*0530*/  STS [R19+0x20], R2 ;  /* 0x0000200213007388 */ /* 0x0043e40000000800 */
[----:B-1----:R-:W-:Y:S02]  /*0540*/  LOP3.LUT R2, R13, 0x3c, R12, 0xf8, !PT ;  /* 0x0000003c0d027812 */ /* 0x002fe400078ef80c */
[----:B---3--:R-:W-:Y:S04]  /*0550*/  STS [R19+0x40], R21 ;  /* 0x0000401513007388 */ /* 0x008fe80000000800 */
[----:B----4-:R-:W-:Y:S04]  /*0560*/  STS [R19+0x60], R20 ;  /* 0x0000601413007388 */ /* 0x010fe80000000800 */
[----:B-----5:R-:W-:Y:S04]  /*0570*/  STS [R19], R23 ;  /* 0x0000001713007388 */ /* 0x020fe80000000800 */
[----:B------:R-:W-:Y:S04]  /*0580*/  STS [R19+0xa0], R25 ;  /* 0x0000a01913007388 */ /* 0x000fe80000000800 */
[----:B------:R-:W-:Y:S04]  /*0590*/  STS [R19+0x80], R26 ;  /* 0x0000801a13007388 */ /* 0x000fe80000000800 */
[----:B------:R-:W-:Y:S04]  /*05a0*/  STS [R19+0xc0], R24 ;  /* 0x0000c01813007388 */ /* 0x000fe80000000800 */
[----:B------:R1:W-:Y:S01]  /*05b0*/  STS [R19+0xe0], R22 ;  /* 0x0000e01613007388 */ /* 0x0003e20000000800 */
[----:B------:R-:W-:Y:S01]  /*05c0*/  BAR.SYNC.DEFER_BLOCKING 0x0 ;  /* 0x0000000000007b1d */ /* 0x000fe20000010000 */
[----:B------:R-:W-:-:S04]  /*05d0*/  SHF.R.S32.HI R13, RZ, 0x1f, R2 ;  /* 0x0000001fff0d7819 */ /* 0x000fc80000011402 */
[----:B------:R-:W-:-:S03]  /*05e0*/  LEA.HI R16, R13, R2, RZ, 0x8 ;  /* 0x000000020d107211 */ /* 0x000fc600078f40ff */
[----:B------:R-:W2:Y:S01]  /*05f0*/  LDC.64 R12, c[0x0][0x220] ;  /* 0x00008800ff0c7b82 */ /* 0x000ea20000000a00 */
[----:B------:R-:W3:Y:S04]  /*0600*/  LDS.128 R8, [R8] ;  /* 0x0000000008087984 */ /* 0x000ee80000000c00 */
[----:B------:R-:W4:Y:S01]  /*0610*/  LDS.128 R4, [R4+0x800] ;  /* 0x0008000004047984 */ /* 0x000f220000000c00 */
[----:B------:R-:W-:Y:S02]  /*0620*/  LOP3.LUT R17, R16, 0xffffff00, RZ, 0xc0, !PT ;  /* 0xffffff0010117812 */ /* 0x000fe400078ec0ff */
[----:B------:R-:W-:Y:S02]  /*0630*/  SHF.R.S32.HI R16, RZ, 0x8, R16 ;  /* 0x00000008ff107819 */ /* 0x000fe40000011410 */
[C---:B------:R-:W-:Y:S01]  /*0640*/  ISETP.GE.AND P0, PT, R2.reuse, 0x10000, PT ;  /* 0x000100000200780c */ /* 0x040fe20003f06270 */
[----:B------:R-:W-:Y:S01]  /*0650*/  IMAD.IADD R17, R2, 0x1, -R17 ;  /* 0x0000000102117824 */ /* 0x000fe200078e0a11 */
[----:B------:R-:W-:-:S02]  /*0660*/  LOP3.LUT R2, R3, R0, RZ, 0xfc, !PT ;  /* 0x0000000003027212 */ /* 0x000fc400078efcff */
[----:B------:R-:W-:Y:S01]  /*0670*/  LOP3.LUT R0, R3, 0x8, R0, 0xfe, !PT ;  /* 0x0000000803007812 */ /* 0x000fe200078efe00 */
[----:B------:R-:W-:Y:S01]  /*0680*/  IMAD R17, R16, 0x900, R17 ;  /* 0x0000090010117824 */ /* 0x000fe200078e0211 */
[----:B------:R-:W-:Y:S02]  /*0690*/  ISETP.LT.AND P1, PT, R2, 0x9, !P0 ;  /* 0x000000090200780c */ /* 0x000fe40004721270 */
[----:B------:R-:W-:Y:S01]  /*06a0*/  ISETP.LT.AND P0, PT, R0, 0x9, !P0 ;  /* 0x000000090000780c */ /* 0x000fe20004701270 */
[--C-:B-1----:R-:W-:Y:S02]  /*06b0*/  IMAD R19, R2, 0x100, R17.reuse ;  /* 0x0000010002137824 */ /* 0x102fe400078e0211 */
[----:B------:R-:W-:Y:S02]  /*06c0*/  IMAD R21, R0, 0x100, R17 ;  /* 0x0000010000157824 */ /* 0x000fe400078e0211 */
[----:B0-----:R-:W-:-:S04]  /*06d0*/  IMAD.WIDE R2, R19, 0x4, R14 ;  /* 0x0000000413027825 */ /* 0x001fc800078e020e */
[----:B------:R-:W-:-:S04]  /*06e0*/  IMAD.WIDE R14, R21, 0x4, R14 ;  /* 0x00000004150e7825 */ /* 0x000fc800078e020e */
[----:B--2---:R-:W-:-:S04]  /*06f0*/  IMAD.WIDE R16, R19, 0x4, R12 ;  /* 0x0000000413107825 */ /* 0x004fc800078e020c */
[----:B------:R-:W-:Y:S01]  /*0700*/  IMAD.WIDE R12, R21, 0x4, R12 ;  /* 0x00000004150c7825 */ /* 0x000fe200078e020c */
[----:B---3--:R0:W-:Y:S04]  /*0710*/  @P1 STG.E.128 desc[UR6][R2.64], R8 ;  /* 0x0000000802001986 */ /* 0x0081e8000c101d06 */
[----:B----4-:R0:W-:Y:S04]  /*0720*/  @P0 STG.E.128 desc[UR6][R14.64], R4 ;  /* 0x000000040e000986 */ /* 0x0101e8000c101d06 */
[----:B------:R0:W-:Y:S02]  /*0730*/  @P1 STG.E.128 desc[UR6][R16.64], R8 ;  /* 0x0000000810001986 */ /* 0x0001e4000c101d06 */
[----:B0-----:R-:W-:Y:S05]  /*0740*/  @!P0 EXIT ;  /* 0x000000000000894d */ /* 0x001fea0003800000 */
[----:B------:R-:W-:Y:S01]  /*0750*/  STG.E.128 desc[UR6][R12.64], R4 ;  /* 0x000000040c007986 */ /* 0x000fe2000c101d06 */
[----:B------:R-:W-:Y:S05]  /*0760*/  EXIT ;  /* 0x000000000000794d */ /* 0x000fea0003800000 */
.L_x_0:
[----:B------:R-:W-:-:S00]  /*0770*/  BRA `(.L_x_0) ;  /* 0xfffffffc00fc7947 */ /* 0x000fc0000383ffff */
[----:B------:R-:W-:-:S00]  /*0780*/  NOP ;  /* 0x0000000000007918 */ /* 0x000fc00000000000 */
[----:B------:R-:W-:-:S00]  /*0790*/  NOP ;  /* 0x0000000000007918 */ /* 0x000fc00000000000 */
[----:B------:R-:W-:-:S00]  /*07a0*/  NOP ;  /* 0x0000000000007918 */ /* 0x000fc00000000000 */
[----:B------:R-:W-:-:S00]  /*07b0*/  NOP ;  /* 0x0000000000007918 */ /* 0x000fc00000000000 */
[----:B------:R-:W-:-:S00]  /*07c0*/  NOP ;  /* 0x0000000000007918 */ /* 0x000fc00000000000 */
[----:B------:R-:W-:-:S00]  /*07d0*/  NOP ;  /* 0x0000000000007918 */ /* 0x000fc00000000000 */
[----:B------:R-:W-:-:S00]  /*07e0*/  NOP ;  /* 0x0000000000007918 */ /* 0x000fc00000000000 */
[----:B------:R-:W-:-:S00]  /*07f0*/  NOP ;  /* 0x0000000000007918 */ /* 0x000fc00000000000 */
.L_x_1:


//--------------------- .nv.shared.triton_poi_fused_convolution_16 --------------------------
	.section	.nv.shared.triton_poi_fused_convolution_16,"aw",@nobits
	.sectionflags	@""
	.align	16
	.zero		1024


//--------------------- .nv.constant0.triton_poi_fused_convolution_16 --------------------------
	.section	.nv.constant0.triton_poi_fused_convolution_16,"a",@progbits
	.sectionflags	@""
	.align	4
.nv.constant0.triton_poi_fused_convolution_16:
	.zero		560
